//
// Generated by NVIDIA NVVM Compiler
//
// Compiler Build ID: CL-36424714
// Cuda compilation tools, release 13.0, V13.0.88
// Based on NVVM 20.0.0
//

.version 9.0
.target sm_100
.address_size 64

	// .globl	_Z17conv_tiled_kernelPdS_S_iiiiii
// _ZZ17conv_tiled_kernelPdS_S_iiiiiiE4tile has been demoted

.visible .entry _Z17conv_tiled_kernelPdS_S_iiiiii(
	.param .u64 .ptr .align 1 _Z17conv_tiled_kernelPdS_S_iiiiii_param_0,
	.param .u64 .ptr .align 1 _Z17conv_tiled_kernelPdS_S_iiiiii_param_1,
	.param .u64 .ptr .align 1 _Z17conv_tiled_kernelPdS_S_iiiiii_param_2,
	.param .u32 _Z17conv_tiled_kernelPdS_S_iiiiii_param_3,
	.param .u32 _Z17conv_tiled_kernelPdS_S_iiiiii_param_4,
	.param .u32 _Z17conv_tiled_kernelPdS_S_iiiiii_param_5,
	.param .u32 _Z17conv_tiled_kernelPdS_S_iiiiii_param_6,
	.param .u32 _Z17conv_tiled_kernelPdS_S_iiiiii_param_7,
	.param .u32 _Z17conv_tiled_kernelPdS_S_iiiiii_param_8
)
{
	.reg .pred 	%p<22>;
	.reg .b32 	%r<104>;
	.reg .b64 	%rd<21>;
	.reg .b64 	%fd<124>;
	// demoted variable
	.shared .align 8 .b8 _ZZ17conv_tiled_kernelPdS_S_iiiiiiE4tile[7776];
	ld.param.u64 	%rd5, [_Z17conv_tiled_kernelPdS_S_iiiiii_param_0];
	ld.param.u64 	%rd7, [_Z17conv_tiled_kernelPdS_S_iiiiii_param_1];
	ld.param.u32 	%r42, [_Z17conv_tiled_kernelPdS_S_iiiiii_param_3];
	ld.param.u32 	%r43, [_Z17conv_tiled_kernelPdS_S_iiiiii_param_4];
	ld.param.u32 	%r44, [_Z17conv_tiled_kernelPdS_S_iiiiii_param_5];
	ld.param.u32 	%r45, [_Z17conv_tiled_kernelPdS_S_iiiiii_param_7];
	ld.param.u32 	%r46, [_Z17conv_tiled_kernelPdS_S_iiiiii_param_8];
	cvta.to.global.u64 	%rd1, %rd7;
	mov.u32 	%r1, %tid.x;
	mov.u32 	%r2, %tid.y;
	mov.u32 	%r3, %ctaid.z;
	setp.lt.s32 	%p1, %r42, 1;
	mov.f64 	%fd121, 0d0000000000000000;
	@%p1 bra 	$L__BB0_29;
	mov.u32 	%r48, %ctaid.y;
	shl.b32 	%r4, %r48, 4;
	mov.u32 	%r49, %ctaid.x;
	shl.b32 	%r50, %r49, 4;
	add.s32 	%r5, %r43, 2;
	add.s32 	%r6, %r44, 2;
	mul.lo.s32 	%r7, %r42, %r3;
	and.b32  	%r8, %r46, 15;
	and.b32  	%r9, %r46, 7;
	and.b32  	%r10, %r46, 2147483632;
	and.b32  	%r11, %r46, 3;
	add.s32 	%r12, %r1, %r50;
	cvta.to.global.u64 	%rd2, %rd5;
	mov.f64 	%fd121, 0d0000000000000000;
	mov.b32 	%r93, 0;
$L__BB0_2:
	setp.gt.u32 	%p2, %r2, 17;
	@%p2 bra 	$L__BB0_11;
	mov.u32 	%r94, %r2;
$L__BB0_4:
	setp.gt.u32 	%p3, %r1, 17;
	@%p3 bra 	$L__BB0_10;
	add.s32 	%r15, %r94, %r4;
	mad.lo.s32 	%r51, %r93, %r5, %r15;
	shl.b32 	%r52, %r1, 3;
	mov.u32 	%r53, _ZZ17conv_tiled_kernelPdS_S_iiiiiiE4tile;
	add.s32 	%r54, %r53, %r52;
	mad.lo.s32 	%r55, %r93, 2592, %r54;
	mad.lo.s32 	%r97, %r94, 144, %r55;
	mad.lo.s32 	%r96, %r51, %r6, %r12;
	mov.u32 	%r95, %r12;
	mov.u32 	%r98, %r1;
$L__BB0_6:
	setp.ge.s32 	%p4, %r15, %r5;
	mul.wide.s32 	%rd8, %r96, 8;
	add.s64 	%rd3, %rd2, %rd8;
	setp.ge.s32 	%p5, %r95, %r6;
	or.pred  	%p6, %p4, %p5;
	@%p6 bra 	$L__BB0_8;
	ld.global.f64 	%fd21, [%rd3];
	st.shared.f64 	[%r97], %fd21;
	bra.uni 	$L__BB0_9;
$L__BB0_8:
	mov.b64 	%rd9, 0;
	st.shared.u64 	[%r97], %rd9;
$L__BB0_9:
	add.s32 	%r22, %r98, 16;
	add.s32 	%r97, %r97, 128;
	add.s32 	%r96, %r96, 16;
	add.s32 	%r95, %r95, 16;
	setp.lt.u32 	%p7, %r98, 2;
	mov.u32 	%r98, %r22;
	@%p7 bra 	$L__BB0_6;
$L__BB0_10:
	add.s32 	%r26, %r94, 16;
	setp.lt.u32 	%p8, %r94, 2;
	mov.u32 	%r94, %r26;
	@%p8 bra 	$L__BB0_4;
$L__BB0_11:
	setp.lt.s32 	%p9, %r45, 1;
	bar.sync 	0;
	@%p9 bra 	$L__BB0_28;
	setp.lt.s32 	%p10, %r46, 1;
	@%p10 bra 	$L__BB0_28;
	mov.u32 	%r57, _ZZ17conv_tiled_kernelPdS_S_iiiiiiE4tile;
	mad.lo.s32 	%r27, %r93, 2592, %r57;
	add.s32 	%r58, %r93, %r7;
	mad.lo.s32 	%r28, %r58, %r45, %r45;
	mov.b32 	%r99, 0;
$L__BB0_14:
	setp.lt.u32 	%p11, %r46, 16;
	not.b32 	%r60, %r99;
	add.s32 	%r61, %r28, %r60;
	mad.lo.s32 	%r30, %r61, %r46, %r46;
	add.s32 	%r62, %r99, %r2;
	mad.lo.s32 	%r31, %r62, 144, %r27;
	mov.b32 	%r102, 0;
	@%p11 bra 	$L__BB0_17;
	mov.b32 	%r100, 0;
$L__BB0_16:
	.pragma "nounroll";
	not.b32 	%r64, %r100;
	add.s32 	%r65, %r30, %r64;
	mul.wide.s32 	%rd10, %r65, 8;
	add.s64 	%rd11, %rd1, %rd10;
	ld.global.f64 	%fd23, [%rd11];
	add.s32 	%r66, %r100, %r1;
	shl.b32 	%r67, %r66, 3;
	add.s32 	%r68, %r31, %r67;
	ld.shared.f64 	%fd24, [%r68];
	fma.rn.f64 	%fd25, %fd23, %fd24, %fd121;
	ld.global.f64 	%fd26, [%rd11+-8];
	ld.shared.f64 	%fd27, [%r68+8];
	fma.rn.f64 	%fd28, %fd26, %fd27, %fd25;
	ld.global.f64 	%fd29, [%rd11+-16];
	ld.shared.f64 	%fd30, [%r68+16];
	fma.rn.f64 	%fd31, %fd29, %fd30, %fd28;
	ld.global.f64 	%fd32, [%rd11+-24];
	ld.shared.f64 	%fd33, [%r68+24];
	fma.rn.f64 	%fd34, %fd32, %fd33, %fd31;
	ld.global.f64 	%fd35, [%rd11+-32];
	ld.shared.f64 	%fd36, [%r68+32];
	fma.rn.f64 	%fd37, %fd35, %fd36, %fd34;
	ld.global.f64 	%fd38, [%rd11+-40];
	ld.shared.f64 	%fd39, [%r68+40];
	fma.rn.f64 	%fd40, %fd38, %fd39, %fd37;
	ld.global.f64 	%fd41, [%rd11+-48];
	ld.shared.f64 	%fd42, [%r68+48];
	fma.rn.f64 	%fd43, %fd41, %fd42, %fd40;
	ld.global.f64 	%fd44, [%rd11+-56];
	ld.shared.f64 	%fd45, [%r68+56];
	fma.rn.f64 	%fd46, %fd44, %fd45, %fd43;
	ld.global.f64 	%fd47, [%rd11+-64];
	ld.shared.f64 	%fd48, [%r68+64];
	fma.rn.f64 	%fd49, %fd47, %fd48, %fd46;
	ld.global.f64 	%fd50, [%rd11+-72];
	ld.shared.f64 	%fd51, [%r68+72];
	fma.rn.f64 	%fd52, %fd50, %fd51, %fd49;
	ld.global.f64 	%fd53, [%rd11+-80];
	ld.shared.f64 	%fd54, [%r68+80];
	fma.rn.f64 	%fd55, %fd53, %fd54, %fd52;
	ld.global.f64 	%fd56, [%rd11+-88];
	ld.shared.f64 	%fd57, [%r68+88];
	fma.rn.f64 	%fd58, %fd56, %fd57, %fd55;
	ld.global.f64 	%fd59, [%rd11+-96];
	ld.shared.f64 	%fd60, [%r68+96];
	fma.rn.f64 	%fd61, %fd59, %fd60, %fd58;
	ld.global.f64 	%fd62, [%rd11+-104];
	ld.shared.f64 	%fd63, [%r68+104];
	fma.rn.f64 	%fd64, %fd62, %fd63, %fd61;
	ld.global.f64 	%fd65, [%rd11+-112];
	ld.shared.f64 	%fd66, [%r68+112];
	fma.rn.f64 	%fd67, %fd65, %fd66, %fd64;
	ld.global.f64 	%fd68, [%rd11+-120];
	ld.shared.f64 	%fd69, [%r68+120];
	fma.rn.f64 	%fd121, %fd68, %fd69, %fd67;
	add.s32 	%r100, %r100, 16;
	setp.ne.s32 	%p12, %r100, %r10;
	mov.u32 	%r102, %r10;
	@%p12 bra 	$L__BB0_16;
$L__BB0_17:
	setp.eq.s32 	%p13, %r8, 0;
	@%p13 bra 	$L__BB0_27;
	add.s32 	%r69, %r8, -1;
	setp.lt.u32 	%p14, %r69, 7;
	@%p14 bra 	$L__BB0_20;
	not.b32 	%r70, %r102;
	add.s32 	%r71, %r30, %r70;
	mul.wide.s32 	%rd12, %r71, 8;
	add.s64 	%rd13, %rd1, %rd12;
	ld.global.f64 	%fd71, [%rd13];
	add.s32 	%r72, %r102, %r1;
	shl.b32 	%r73, %r72, 3;
	add.s32 	%r74, %r31, %r73;
	ld.shared.f64 	%fd72, [%r74];
	fma.rn.f64 	%fd73, %fd71, %fd72, %fd121;
	ld.global.f64 	%fd74, [%rd13+-8];
	ld.shared.f64 	%fd75, [%r74+8];
	fma.rn.f64 	%fd76, %fd74, %fd75, %fd73;
	ld.global.f64 	%fd77, [%rd13+-16];
	ld.shared.f64 	%fd78, [%r74+16];
	fma.rn.f64 	%fd79, %fd77, %fd78, %fd76;
	ld.global.f64 	%fd80, [%rd13+-24];
	ld.shared.f64 	%fd81, [%r74+24];
	fma.rn.f64 	%fd82, %fd80, %fd81, %fd79;
	ld.global.f64 	%fd83, [%rd13+-32];
	ld.shared.f64 	%fd84, [%r74+32];
	fma.rn.f64 	%fd85, %fd83, %fd84, %fd82;
	ld.global.f64 	%fd86, [%rd13+-40];
	ld.shared.f64 	%fd87, [%r74+40];
	fma.rn.f64 	%fd88, %fd86, %fd87, %fd85;
	ld.global.f64 	%fd89, [%rd13+-48];
	ld.shared.f64 	%fd90, [%r74+48];
	fma.rn.f64 	%fd91, %fd89, %fd90, %fd88;
	ld.global.f64 	%fd92, [%rd13+-56];
	ld.shared.f64 	%fd93, [%r74+56];
	fma.rn.f64 	%fd121, %fd92, %fd93, %fd91;
	add.s32 	%r102, %r102, 8;
$L__BB0_20:
	setp.eq.s32 	%p15, %r9, 0;
	@%p15 bra 	$L__BB0_27;
	add.s32 	%r75, %r9, -1;
	setp.lt.u32 	%p16, %r75, 3;
	@%p16 bra 	$L__BB0_23;
	not.b32 	%r76, %r102;
	add.s32 	%r77, %r30, %r76;
	mul.wide.s32 	%rd14, %r77, 8;
	add.s64 	%rd15, %rd1, %rd14;
	ld.global.f64 	%fd95, [%rd15];
	add.s32 	%r78, %r102, %r1;
	shl.b32 	%r79, %r78, 3;
	add.s32 	%r80, %r31, %r79;
	ld.shared.f64 	%fd96, [%r80];
	fma.rn.f64 	%fd97, %fd95, %fd96, %fd121;
	ld.global.f64 	%fd98, [%rd15+-8];
	ld.shared.f64 	%fd99, [%r80+8];
	fma.rn.f64 	%fd100, %fd98, %fd99, %fd97;
	ld.global.f64 	%fd101, [%rd15+-16];
	ld.shared.f64 	%fd102, [%r80+16];
	fma.rn.f64 	%fd103, %fd101, %fd102, %fd100;
	ld.global.f64 	%fd104, [%rd15+-24];
	ld.shared.f64 	%fd105, [%r80+24];
	fma.rn.f64 	%fd121, %fd104, %fd105, %fd103;
	add.s32 	%r102, %r102, 4;
$L__BB0_23:
	setp.eq.s32 	%p17, %r11, 0;
	@%p17 bra 	$L__BB0_27;
	setp.eq.s32 	%p18, %r11, 1;
	not.b32 	%r81, %r102;
	add.s32 	%r82, %r30, %r81;
	mul.wide.s32 	%rd16, %r82, 8;
	add.s64 	%rd4, %rd1, %rd16;
	ld.global.f64 	%fd106, [%rd4];
	add.s32 	%r83, %r102, %r1;
	shl.b32 	%r84, %r83, 3;
	add.s32 	%r39, %r31, %r84;
	ld.shared.f64 	%fd107, [%r39];
	fma.rn.f64 	%fd121, %fd106, %fd107, %fd121;
	@%p18 bra 	$L__BB0_27;
	setp.eq.s32 	%p19, %r11, 2;
	ld.global.f64 	%fd108, [%rd4+-8];
	ld.shared.f64 	%fd109, [%r39+8];
	fma.rn.f64 	%fd121, %fd108, %fd109, %fd121;
	@%p19 bra 	$L__BB0_27;
	ld.global.f64 	%fd110, [%rd4+-16];
	ld.shared.f64 	%fd111, [%r39+16];
	fma.rn.f64 	%fd121, %fd110, %fd111, %fd121;
$L__BB0_27:
	add.s32 	%r99, %r99, 1;
	setp.ne.s32 	%p20, %r99, %r45;
	@%p20 bra 	$L__BB0_14;
$L__BB0_28:
	bar.sync 	0;
	add.s32 	%r93, %r93, 1;
	setp.ne.s32 	%p21, %r93, %r42;
	@%p21 bra 	$L__BB0_2;
$L__BB0_29:
	ld.param.u64 	%rd20, [_Z17conv_tiled_kernelPdS_S_iiiiii_param_2];
	cvta.to.global.u64 	%rd17, %rd20;
	mov.u32 	%r85, %ctaid.y;
	shl.b32 	%r86, %r85, 4;
	add.s32 	%r87, %r86, %r2;
	mov.u32 	%r88, %ctaid.x;
	shl.b32 	%r89, %r88, 4;
	add.s32 	%r90, %r89, %r1;
	mad.lo.s32 	%r91, %r43, %r3, %r87;
	mad.lo.s32 	%r92, %r91, %r44, %r90;
	mul.wide.s32 	%rd18, %r92, 8;
	add.s64 	%rd19, %rd17, %rd18;
	st.global.f64 	[%rd19], %fd121;
	ret;

}


// ===== COMPILED SASS (sm_100) =====

	.target	sm_100

	.elftype	@"ET_EXEC"


//--------------------- .note.nv.tkinfo           --------------------------
	.section	.note.nv.tkinfo,"",@"SHT_NOTE"
	.sectionflags	@"SHF_NOTE_NV_TKINFO"
	.tkinfo
        /*0018*/ 	.word	0x00000002
        /*0030*/ 	.string	""
        /*0030*/ 	.string	"ptxas"
        /*0030*/ 	.string	"Cuda compilation tools, release 13.0, V13.0.88"
        /*0030*/ 	.string	"Build cuda_13.0.r13.0/compiler.36424714_0"
        /*0030*/ 	.string	"-arch sm_100 -m 64 "



//--------------------- .note.nv.cuinfo           --------------------------
	.section	.note.nv.cuinfo,"",@"SHT_NOTE"
	.sectionflags	@"SHF_NOTE_NV_CUINFO"
        /*0018*/ 	.short	0x0002
        /*001a*/ 	.short	0x0064
        /*001c*/ 	.short	0x0082
	.zero		2


//--------------------- .nv.info                  --------------------------
	.section	.nv.info,"",@"SHT_CUDA_INFO"
	.align	4


	//----- nvinfo : EIATTR_REGCOUNT
	.align		4
        /*0000*/ 	.byte	0x04, 0x2f
        /*0002*/ 	.short	(.L_1 - .L_0)
	.align		4
.L_0:
        /*0004*/ 	.word	index@(_Z17conv_tiled_kernelPdS_S_iiiiii)
        /*0008*/ 	.word	0x00000020


	//----- nvinfo : EIATTR_FRAME_SIZE
	.align		4
.L_1:
        /*000c*/ 	.byte	0x04, 0x11
        /*000e*/ 	.short	(.L_3 - .L_2)
	.align		4
.L_2:
        /*0010*/ 	.word	index@(_Z17conv_tiled_kernelPdS_S_iiiiii)
        /*0014*/ 	.word	0x00000000


	//----- nvinfo : EIATTR_MIN_STACK_SIZE
	.align		4
.L_3:
        /*0018*/ 	.byte	0x04, 0x12
        /*001a*/ 	.short	(.L_5 - .L_4)
	.align		4
.L_4:
        /*001c*/ 	.word	index@(_Z17conv_tiled_kernelPdS_S_iiiiii)
        /*0020*/ 	.word	0x00000000
.L_5:


//--------------------- .nv.compat                --------------------------
	.section	.nv.compat,"",@"SHT_CUDA_COMPAT_INFO"
	.align	4
        /*0000*/ 	.byte	0x02, 0x09, 0x00, 0x00, 0x02, 0x02, 0x01, 0x00, 0x02, 0x05, 0x05, 0x00, 0x03, 0x07, 0x01, 0x01
        /*0010*/ 	.byte	0x02, 0x03, 0x00, 0x00, 0x02, 0x06, 0x01, 0x00, 0x04, 0x0b, 0x08, 0x00, 0x01, 0x00, 0x00, 0x00
        /*0020*/ 	.byte	0x00, 0x00, 0x00, 0x00


//--------------------- .nv.info._Z17conv_tiled_kernelPdS_S_iiiiii --------------------------
	.section	.nv.info._Z17conv_tiled_kernelPdS_S_iiiiii,"",@"SHT_CUDA_INFO"
	.sectionflags	@""
	.align	4


	//----- nvinfo : EIATTR_CUDA_API_VERSION
	.align		4
        /*0000*/ 	.byte	0x04, 0x37
        /*0002*/ 	.short	(.L_7 - .L_6)
.L_6:
        /*0004*/ 	.word	0x00000082


	//----- nvinfo : EIATTR_KPARAM_INFO
	.align		4
.L_7:
        /*0008*/ 	.byte	0x04, 0x17
        /*000a*/ 	.short	(.L_9 - .L_8)
.L_8:
        /*000c*/ 	.word	0x00000000
        /*0010*/ 	.short	0x0008
        /*0012*/ 	.short	0x002c
        /*0014*/ 	.byte	0x00, 0xf0, 0x11, 0x00


	//----- nvinfo : EIATTR_KPARAM_INFO
	.align		4
.L_9:
        /*0018*/ 	.byte	0x04, 0x17
        /*001a*/ 	.short	(.L_11 - .L_10)
.L_10:
        /*001c*/ 	.word	0x00000000
        /*0020*/ 	.short	0x0007
        /*0022*/ 	.short	0x0028
        /*0024*/ 	.byte	0x00, 0xf0, 0x11, 0x00


	//----- nvinfo : EIATTR_KPARAM_INFO
	.align		4
.L_11:
        /*0028*/ 	.byte	0x04, 0x17
        /*002a*/ 	.short	(.L_13 - .L_12)
.L_12:
        /*002c*/ 	.word	0x00000000
        /*0030*/ 	.short	0x0006
        /*0032*/ 	.short	0x0024
        /*0034*/ 	.byte	0x00, 0xf0, 0x11, 0x00


	//----- nvinfo : EIATTR_KPARAM_INFO
	.align		4
.L_13:
        /*0038*/ 	.byte	0x04, 0x17
        /*003a*/ 	.short	(.L_15 - .L_14)
.L_14:
        /*003c*/ 	.word	0x00000000
        /*0040*/ 	.short	0x0005
        /*0042*/ 	.short	0x0020
        /*0044*/ 	.byte	0x00, 0xf0, 0x11, 0x00


	//----- nvinfo : EIATTR_KPARAM_INFO
	.align		4
.L_15:
        /*0048*/ 	.byte	0x04, 0x17
        /*004a*/ 	.short	(.L_17 - .L_16)
.L_16:
        /*004c*/ 	.word	0x00000000
        /*0050*/ 	.short	0x0004
        /*0052*/ 	.short	0x001c
        /*0054*/ 	.byte	0x00, 0xf0, 0x11, 0x00


	//----- nvinfo : EIATTR_KPARAM_INFO
	.align		4
.L_17:
        /*0058*/ 	.byte	0x04, 0x17
        /*005a*/ 	.short	(.L_19 - .L_18)
.L_18:
        /*005c*/ 	.word	0x00000000
        /*0060*/ 	.short	0x0003
        /*0062*/ 	.short	0x0018
        /*0064*/ 	.byte	0x00, 0xf0, 0x11, 0x00


	//----- nvinfo : EIATTR_KPARAM_INFO
	.align		4
.L_19:
        /*0068*/ 	.byte	0x04, 0x17
        /*006a*/ 	.short	(.L_21 - .L_20)
.L_20:
        /*006c*/ 	.word	0x00000000
        /*0070*/ 	.short	0x0002
        /*0072*/ 	.short	0x0010
        /*0074*/ 	.byte	0x00, 0xf5, 0x21, 0x00


	//----- nvinfo : EIATTR_KPARAM_INFO
	.align		4
.L_21:
        /*0078*/ 	.byte	0x04, 0x17
        /*007a*/ 	.short	(.L_23 - .L_22)
.L_22:
        /*007c*/ 	.word	0x00000000
        /*0080*/ 	.short	0x0001
        /*0082*/ 	.short	0x0008
        /*0084*/ 	.byte	0x00, 0xf5, 0x21, 0x00


	//----- nvinfo : EIATTR_KPARAM_INFO
	.align		4
.L_23:
        /*0088*/ 	.byte	0x04, 0x17
        /*008a*/ 	.short	(.L_25 - .L_24)
.L_24:
        /*008c*/ 	.word	0x00000000
        /*0090*/ 	.short	0x0000
        /*0092*/ 	.short	0x0000
        /*0094*/ 	.byte	0x00, 0xf5, 0x21, 0x00


	//----- nvinfo : EIATTR_SPARSE_MMA_MASK
	.align		4
.L_25:
        /*0098*/ 	.byte	0x03, 0x50
        /*009a*/ 	.short	0x0000


	//----- nvinfo : EIATTR_MAXREG_COUNT
	.align		4
        /*009c*/ 	.byte	0x03, 0x1b
        /*009e*/ 	.short	0x00ff


	//----- nvinfo : EIATTR_NUM_BARRIERS
	.align		4
        /*00a0*/ 	.byte	0x02, 0x4c
        /*00a2*/ 	.byte	0x01
	.zero		1


	//----- nvinfo : EIATTR_MERCURY_ISA_VERSION
	.align		4
        /*00a4*/ 	.byte	0x03, 0x5f
        /*00a6*/ 	.short	0x0101


	//----- nvinfo : EIATTR_VRC_CTA_INIT_COUNT
	.align		4
        /*00a8*/ 	.byte	0x02, 0x4a
	.zero		1
	.zero		1


	//----- nvinfo : EIATTR_EXIT_INSTR_OFFSETS
	.align		4
        /*00ac*/ 	.byte	0x04, 0x1c
        /*00ae*/ 	.short	(.L_27 - .L_26)


	//   ....[0]....
.L_26:
        /*00b0*/ 	.word	0x00000f10


	//----- nvinfo : EIATTR_CRS_STACK_SIZE
	.align		4
.L_27:
        /*00b4*/ 	.byte	0x04, 0x1e
        /*00b6*/ 	.short	(.L_29 - .L_28)
.L_28:
        /*00b8*/ 	.word	0x00000000


	//----- nvinfo : EIATTR_CBANK_PARAM_SIZE
	.align		4
.L_29:
        /*00bc*/ 	.byte	0x03, 0x19
        /*00be*/ 	.short	0x0030


	//----- nvinfo : EIATTR_PARAM_CBANK
	.align		4
        /*00c0*/ 	.byte	0x04, 0x0a
        /*00c2*/ 	.short	(.L_31 - .L_30)
	.align		4
.L_30:
        /*00c4*/ 	.word	index@(.nv.constant0._Z17conv_tiled_kernelPdS_S_iiiiii)
        /*00c8*/ 	.short	0x0380
        /*00ca*/ 	.short	0x0030


	//----- nvinfo : EIATTR_SW_WAR
	.align		4
.L_31:
        /*00cc*/ 	.byte	0x04, 0x36
        /*00ce*/ 	.short	(.L_33 - .L_32)
.L_32:
        /*00d0*/ 	.word	0x00000008
.L_33:


//--------------------- .nv.callgraph             --------------------------
	.section	.nv.callgraph,"",@"SHT_CUDA_CALLGRAPH"
	.align	4
	.sectionentsize	8
	.align		4
        /*0000*/ 	.word	0x00000000
	.align		4
        /*0004*/ 	.word	0xffffffff
	.align		4
        /*0008*/ 	.word	0x00000000
	.align		4
        /*000c*/ 	.word	0xfffffffe
	.align		4
        /*0010*/ 	.word	0x00000000
	.align		4
        /*0014*/ 	.word	0xfffffffd
	.align		4
        /*0018*/ 	.word	0x00000000
	.align		4
        /*001c*/ 	.word	0xfffffffc


//--------------------- .text._Z17conv_tiled_kernelPdS_S_iiiiii --------------------------
	.section	.text._Z17conv_tiled_kernelPdS_S_iiiiii,"ax",@progbits
	.align	128
        .global         _Z17conv_tiled_kernelPdS_S_iiiiii
        .type           _Z17conv_tiled_kernelPdS_S_iiiiii,@function
        .size           _Z17conv_tiled_kernelPdS_S_iiiiii,(.L_x_16 - _Z17conv_tiled_kernelPdS_S_iiiiii)
        .other          _Z17conv_tiled_kernelPdS_S_iiiiii,@"STO_CUDA_ENTRY STV_DEFAULT"
_Z17conv_tiled_kernelPdS_S_iiiiii:
.text._Z17conv_tiled_kernelPdS_S_iiiiii:
[----:B------:R-:W-:Y:S01]  /*0000*/  LDC R1, c[0x0][0x37c] ;  /* 0x0000df00ff017b82 */ /* 0x000fe20000000800 */
[----:B------:R-:W0:Y:S01]  /*0010*/  LDCU UR4, c[0x0][0x398] ;  /* 0x00007300ff0477ac */ /* 0x000e220008000800 */
[----:B------:R-:W1:Y:S06]  /*0020*/  S2R R0, SR_TID.X ;  /* 0x0000000000007919 */ /* 0x000e6c0000002100 */
[----:B------:R-:W2:Y:S01]  /*0030*/  S2UR UR9, SR_CTAID.Z ;  /* 0x00000000000979c3 */ /* 0x000ea20000002700 */
[----:B------:R-:W-:Y:S01]  /*0040*/  CS2R R8, SRZ ;  /* 0x0000000000087805 */ /* 0x000fe2000001ff00 */
[----:B------:R-:W3:Y:S01]  /*0050*/  LDCU.64 UR10, c[0x0][0x358] ;  /* 0x00006b00ff0a77ac */ /* 0x000ee20008000a00 */
[----:B------:R-:W4:Y:S01]  /*0060*/  S2R R2, SR_TID.Y ;  /* 0x0000000000027919 */ /* 0x000f220000002200 */
[----:B0-----:R-:W-:-:S09]  /*0070*/  UISETP.GE.AND UP0, UPT, UR4, 0x1, UPT ;  /* 0x000000010400788c */ /* 0x001fd2000bf06270 */
[----:B---3--:R-:W-:Y:S05]  /*0080*/  BRA.U !UP0, `(.L_x_0) ;  /* 0x0000000d08747547 */ /* 0x008fea000b800000 */
[----:B------:R-:W1:Y:S01]  /*0090*/  S2R R3, SR_CTAID.X ;  /* 0x0000000000037919 */ /* 0x000e620000002500 */
[----:B------:R-:W0:Y:S01]  /*00a0*/  LDC R24, c[0x0][0x3ac] ;  /* 0x0000eb00ff187b82 */ /* 0x000e220000000800 */
[----:B------:R-:W3:Y:S01]  /*00b0*/  LDCU UR6, c[0x0][0x39c] ;  /* 0x00007380ff0677ac */ /* 0x000ee20008000800 */
[----:B------:R-:W-:Y:S01]  /*00c0*/  IMAD.MOV.U32 R5, RZ, RZ, RZ ;  /* 0x000000ffff057224 */ /* 0x000fe200078e00ff */
[----:B------:R-:W0:Y:S01]  /*00d0*/  S2R R4, SR_CTAID.Y ;  /* 0x0000000000047919 */ /* 0x000e220000002600 */
[----:B------:R-:W-:Y:S01]  /*00e0*/  CS2R R8, SRZ ;  /* 0x0000000000087805 */ /* 0x000fe2000001ff00 */
[----:B------:R-:W5:Y:S01]  /*00f0*/  LDCU UR7, c[0x0][0x3a0] ;  /* 0x00007400ff0777ac */ /* 0x000f620008000800 */
[----:B---3--:R-:W-:Y:S02]  /*0100*/  UIADD3 UR6, UPT, UPT, UR6, 0x2, URZ ;  /* 0x0000000206067890 */ /* 0x008fe4000fffe0ff */
[----:B-----5:R-:W-:Y:S01]  /*0110*/  UIADD3 UR7, UPT, UPT, UR7, 0x2, URZ ;  /* 0x0000000207077890 */ /* 0x020fe2000fffe0ff */
[----:B0-----:R-:W-:-:S02]  /*0120*/  LOP3.LUT R7, R24, 0xf, RZ, 0xc0, !PT ;  /* 0x0000000f18077812 */ /* 0x001fc400078ec0ff */
[C---:B------:R-:W-:Y:S02]  /*0130*/  LOP3.LUT R22, R24.reuse, 0x7, RZ, 0xc0, !PT ;  /* 0x0000000718167812 */ /* 0x040fe400078ec0ff */
[C---:B------:R-:W-:Y:S02]  /*0140*/  LOP3.LUT R23, R24.reuse, 0x7ffffff0, RZ, 0xc0, !PT ;  /* 0x7ffffff018177812 */ /* 0x040fe400078ec0ff */
[----:B------:R-:W-:Y:S01]  /*0150*/  LOP3.LUT R24, R24, 0x3, RZ, 0xc0, !PT ;  /* 0x0000000318187812 */ /* 0x000fe200078ec0ff */
[----:B-1----:R-:W-:-:S07]  /*0160*/  IMAD R6, R3, 0x10, R0 ;  /* 0x0000001003067824 */ /* 0x002fce00078e0200 */
.L_x_14:
[----:B----4-:R-:W-:Y:S01]  /*0170*/  ISETP.GT.U32.AND P0, PT, R2, 0x11, PT ;  /* 0x000000110200780c */ /* 0x010fe20003f04070 */
[----:B------:R-:W-:-:S12]  /*0180*/  BSSY.RECONVERGENT B0, `(.L_x_1) ;  /* 0x0000023000007945 */ /* 0x000fd80003800200 */
[----:B------:R-:W-:Y:S05]  /*0190*/  @P0 BRA `(.L_x_2) ;  /* 0x0000000000840947 */ /* 0x000fea0003800000 */
[----:B------:R-:W-:-:S07]  /*01a0*/  IMAD.MOV.U32 R3, RZ, RZ, R2 ;  /* 0x000000ffff037224 */ /* 0x000fce00078e0002 */
.L_x_6:
[----:B------:R-:W-:Y:S01]  /*01b0*/  ISETP.GT.U32.AND P0, PT, R0, 0x11, PT ;  /* 0x000000110000780c */ /* 0x000fe20003f04070 */
[----:B------:R-:W-:Y:S01]  /*01c0*/  BSSY.RECONVERGENT B1, `(.L_x_3) ;  /* 0x000001c000017945 */ /* 0x000fe20003800200 */
[C---:B------:R-:W-:Y:S02]  /*01d0*/  ISETP.GE.U32.AND P1, PT, R3.reuse, 0x2, PT ;  /* 0x000000020300780c */ /* 0x040fe40003f26070 */
[----:B------:R-:W-:-:S09]  /*01e0*/  IADD3 R17, PT, PT, R3, 0x10, RZ ;  /* 0x0000001003117810 */ /* 0x000fd20007ffe0ff */
[----:B------:R-:W-:Y:S05]  /*01f0*/  @P0 BRA `(.L_x_4) ;  /* 0x0000000000600947 */ /* 0x000fea0003800000 */
[----:B------:R-:W0:Y:S01]  /*0200*/  S2UR UR5, SR_CgaCtaId ;  /* 0x00000000000579c3 */ /* 0x000e220000008800 */
[----:B------:R-:W-:Y:S01]  /*0210*/  UMOV UR4, 0x400 ;  /* 0x0000040000047882 */ /* 0x000fe20000000000 */
[----:B------:R-:W-:Y:S01]  /*0220*/  IMAD R18, R4, 0x10, R3 ;  /* 0x0000001004127824 */ /* 0x000fe200078e0203 */
[----:B------:R-:W-:Y:S01]  /*0230*/  MOV R16, R0 ;  /* 0x0000000000107202 */ /* 0x000fe20000000f00 */
[----:B------:R-:W-:Y:S02]  /*0240*/  IMAD.MOV.U32 R14, RZ, RZ, R6 ;  /* 0x000000ffff0e7224 */ /* 0x000fe400078e0006 */
[----:B------:R-:W-:Y:S02]  /*0250*/  IMAD R13, R5, UR6, R18 ;  /* 0x00000006050d7c24 */ /* 0x000fe4000f8e0212 */
[----:B------:R-:W1:Y:S02]  /*0260*/  LDC.64 R10, c[0x0][0x380] ;  /* 0x0000e000ff0a7b82 */ /* 0x000e640000000a00 */
[----:B------:R-:W-:Y:S01]  /*0270*/  IMAD R15, R13, UR7, R6 ;  /* 0x000000070d0f7c24 */ /* 0x000fe2000f8e0206 */
[----:B0-----:R-:W-:-:S06]  /*0280*/  ULEA UR4, UR5, UR4, 0x18 ;  /* 0x0000000405047291 */ /* 0x001fcc000f8ec0ff */
[----:B------:R-:W-:-:S05]  /*0290*/  LEA R12, R0, UR4, 0x3 ;  /* 0x00000004000c7c11 */ /* 0x000fca000f8e18ff */
[----:B------:R-:W-:-:S04]  /*02a0*/  IMAD R12, R5, 0xa20, R12 ;  /* 0x00000a20050c7824 */ /* 0x000fc800078e020c */
[----:B------:R-:W-:-:S07]  /*02b0*/  IMAD R3, R3, 0x90, R12 ;  /* 0x0000009003037824 */ /* 0x000fce00078e020c */
.L_x_5:
[----:B------:R-:W-:Y:S01]  /*02c0*/  ISETP.GE.AND P0, PT, R14, UR7, PT ;  /* 0x000000070e007c0c */ /* 0x000fe2000bf06270 */
[----:B-1----:R-:W-:-:S03]  /*02d0*/  IMAD.WIDE R12, R15, 0x8, R10 ;  /* 0x000000080f0c7825 */ /* 0x002fc600078e020a */
[----:B------:R-:W-:-:S13]  /*02e0*/  ISETP.GE.OR P0, PT, R18, UR6, P0 ;  /* 0x0000000612007c0c */ /* 0x000fda0008706670 */
[----:B------:R-:W3:Y:S01]  /*02f0*/  @!P0 LDG.E.64 R12, desc[UR10][R12.64] ;  /* 0x0000000a0c0c8981 */ /* 0x000ee2000c1e1b00 */
[----:B------:R-:W-:Y:S02]  /*0300*/  VIADD R14, R14, 0x10 ;  /* 0x000000100e0e7836 */ /* 0x000fe40000000000 */
[----:B------:R-:W-:Y:S01]  /*0310*/  VIADD R15, R15, 0x10 ;  /* 0x000000100f0f7836 */ /* 0x000fe20000000000 */
[----:B---3--:R-:W-:Y:S04]  /*0320*/  @!P0 STS.64 [R3], R12 ;  /* 0x0000000c03008388 */ /* 0x008fe80000000a00 */
[----:B------:R0:W-:Y:S01]  /*0330*/  @P0 STS.64 [R3], RZ ;  /* 0x000000ff03000388 */ /* 0x0001e20000000a00 */
[C---:B------:R-:W-:Y:S02]  /*0340*/  ISETP.GE.U32.AND P0, PT, R16.reuse, 0x2, PT ;  /* 0x000000021000780c */ /* 0x040fe40003f06070 */
[----:B------:R-:W-:Y:S01]  /*0350*/  IADD3 R16, PT, PT, R16, 0x10, RZ ;  /* 0x0000001010107810 */ /* 0x000fe20007ffe0ff */
[----:B0-----:R-:W-:-:S10]  /*0360*/  VIADD R3, R3, 0x80 ;  /* 0x0000008003037836 */ /* 0x001fd40000000000 */
[----:B------:R-:W-:Y:S05]  /*0370*/  @!P0 BRA `(.L_x_5) ;  /* 0xfffffffc00d08947 */ /* 0x000fea000383ffff */
.L_x_4:
[----:B--2---:R-:W-:Y:S05]  /*0380*/  BSYNC.RECONVERGENT B1 ;  /* 0x0000000000017941 */ /* 0x004fea0003800200 */
.L_x_3:
[----:B------:R-:W-:Y:S01]  /*0390*/  IMAD.MOV.U32 R3, RZ, RZ, R17 ;  /* 0x000000ffff037224 */ /* 0x000fe200078e0011 */
[----:B------:R-:W-:Y:S06]  /*03a0*/  @!P1 BRA `(.L_x_6) ;  /* 0xfffffffc00809947 */ /* 0x000fec000383ffff */
.L_x_2:
[----:B--2---:R-:W-:Y:S05]  /*03b0*/  BSYNC.RECONVERGENT B0 ;  /* 0x0000000000007941 */ /* 0x004fea0003800200 */
.L_x_1:
[----:B------:R-:W0:Y:S08]  /*03c0*/  LDC R3, c[0x0][0x3ac] ;  /* 0x0000eb00ff037b82 */ /* 0x000e300000000800 */
[----:B------:R-:W1:Y:S08]  /*03d0*/  LDC R10, c[0x0][0x3a8] ;  /* 0x0000ea00ff0a7b82 */ /* 0x000e700000000800 */
[----:B------:R-:W-:Y:S01]  /*03e0*/  BAR.SYNC.DEFER_BLOCKING 0x0 ;  /* 0x0000000000007b1d */ /* 0x000fe20000010000 */
[----:B0-----:R-:W-:-:S04]  /*03f0*/  ISETP.GE.AND P0, PT, R3, 0x1, PT ;  /* 0x000000010300780c */ /* 0x001fc80003f06270 */
[----:B-1----:R-:W-:-:S13]  /*0400*/  ISETP.LT.OR P0, PT, R10, 0x1, !P0 ;  /* 0x000000010a00780c */ /* 0x002fda0004701670 */
[----:B------:R-:W-:Y:S05]  /*0410*/  @P0 BRA `(.L_x_7) ;  /* 0x00000008007c0947 */ /* 0x000fea0003800000 */
[----:B------:R-:W0:Y:S01]  /*0420*/  S2R R12, SR_CgaCtaId ;  /* 0x00000000000c7919 */ /* 0x000e220000008800 */
[----:B------:R-:W1:Y:S01]  /*0430*/  LDC R14, c[0x0][0x398] ;  /* 0x0000e600ff0e7b82 */ /* 0x000e620000000800 */
[----:B------:R-:W-:Y:S01]  /*0440*/  MOV R3, 0x400 ;  /* 0x0000040000037802 */ /* 0x000fe20000000f00 */
[----:B------:R-:W-:Y:S01]  /*0450*/  UMOV UR4, URZ ;  /* 0x000000ff00047c82 */ /* 0x000fe20008000000 */
[----:B-1----:R-:W-:-:S04]  /*0460*/  IMAD R25, R14, UR9, R5 ;  /* 0x000000090e197c24 */ /* 0x002fc8000f8e0205 */
[----:B------:R-:W-:Y:S01]  /*0470*/  IMAD R25, R25, R10, R10 ;  /* 0x0000000a19197224 */ /* 0x000fe200078e020a */
[----:B0-----:R-:W-:-:S05]  /*0480*/  LEA R12, R12, R3, 0x18 ;  /* 0x000000030c0c7211 */ /* 0x001fca00078ec0ff */
[----:B------:R-:W-:-:S07]  /*0490*/  IMAD R26, R5, 0xa20, R12 ;  /* 0x00000a20051a7824 */ /* 0x000fce00078e020c */
.L_x_13:
[----:B------:R-:W0:Y:S01]  /*04a0*/  LDC.64 R12, c[0x0][0x3a8] ;  /* 0x0000ea00ff0c7b82 */ /* 0x000e220000000a00 */
[----:B------:R-:W-:Y:S01]  /*04b0*/  LOP3.LUT R10, RZ, UR4, RZ, 0x33, !PT ;  /* 0x00000004ff0a7c12 */ /* 0x000fe2000f8e33ff */
[----:B------:R-:W-:Y:S01]  /*04c0*/  IMAD.MOV.U32 R3, RZ, RZ, RZ ;  /* 0x000000ffff037224 */ /* 0x000fe200078e00ff */
[----:B------:R-:W-:Y:S01]  /*04d0*/  IADD3 R11, PT, PT, R2, UR4, RZ ;  /* 0x00000004020b7c10 */ /* 0x000fe2000fffe0ff */
[----:B------:R-:W-:Y:S02]  /*04e0*/  UIADD3 UR4, UPT, UPT, UR4, 0x1, URZ ;  /* 0x0000000104047890 */ /* 0x000fe4000fffe0ff */
[----:B------:R-:W-:Y:S02]  /*04f0*/  IMAD.IADD R10, R25, 0x1, R10 ;  /* 0x00000001190a7824 */ /* 0x000fe400078e020a */
[----:B------:R-:W-:Y:S01]  /*0500*/  IMAD R28, R11, 0x90, R26 ;  /* 0x000000900b1c7824 */ /* 0x000fe200078e021a */
[----:B0-----:R-:W-:Y:S01]  /*0510*/  ISETP.GE.U32.AND P1, PT, R13, 0x10, PT ;  /* 0x000000100d00780c */ /* 0x001fe20003f26070 */
[----:B------:R-:W-:Y:S01]  /*0520*/  IMAD R27, R10, R13, R13 ;  /* 0x0000000d0a1b7224 */ /* 0x000fe200078e020d */
[----:B------:R-:W-:-:S11]  /*0530*/  ISETP.NE.AND P0, PT, R12, UR4, PT ;  /* 0x000000040c007c0c */ /* 0x000fd6000bf05270 */
[----:B------:R-:W-:Y:S05]  /*0540*/  @!P1 BRA `(.L_x_8) ;  /* 0x0000000000ec9947 */ /* 0x000fea0003800000 */
[----:B------:R-:W-:-:S05]  /*0550*/  UMOV UR5, URZ ;  /* 0x000000ff00057c82 */ /* 0x000fca0008000000 */
.L_x_9:
[----:B------:R-:W0:Y:S01]  /*0560*/  LDC.64 R10, c[0x0][0x388] ;  /* 0x0000e200ff0a7b82 */ /* 0x000e220000000a00 */
[----:B------:R-:W-:-:S06]  /*0570*/  ULOP3.LUT UR8, URZ, UR5, URZ, 0x33, !UPT ;  /* 0x00000005ff087292 */ /* 0x000fcc000f8e33ff */
[----:B------:R-:W-:-:S05]  /*0580*/  IADD3 R3, PT, PT, R27, UR8, RZ ;  /* 0x000000081b037c10 */ /* 0x000fca000fffe0ff */
[----:B0-----:R-:W-:-:S05]  /*0590*/  IMAD.WIDE R10, R3, 0x8, R10 ;  /* 0x00000008030a7825 */ /* 0x001fca00078e020a */
[----:B------:R-:W2:Y:S04]  /*05a0*/  LDG.E.64 R20, desc[UR10][R10.64] ;  /* 0x0000000a0a147981 */ /* 0x000ea8000c1e1b00 */
[----:B------:R-:W3:Y:S04]  /*05b0*/  LDG.E.64 R14, desc[UR10][R10.64+-0x8] ;  /* 0xfffff80a0a0e7981 */ /* 0x000ee8000c1e1b00 */
[----:B------:R-:W4:Y:S04]  /*05c0*/  LDG.E.64 R12, desc[UR10][R10.64+-0x10] ;  /* 0xfffff00a0a0c7981 */ /* 0x000f28000c1e1b00 */
[----:B------:R-:W5:Y:S01]  /*05d0*/  LDG.E.64 R18, desc[UR10][R10.64+-0x18] ;  /* 0xffffe80a0a127981 */ /* 0x000f62000c1e1b00 */
[----:B------:R-:W-:-:S04]  /*05e0*/  VIADD R3, R0, UR5 ;  /* 0x0000000500037c36 */ /* 0x000fc80008000000 */
[----:B------:R-:W-:-:S05]  /*05f0*/  IMAD R3, R3, 0x8, R28 ;  /* 0x0000000803037824 */ /* 0x000fca00078e021c */
[----:B------:R-:W2:Y:S02]  /*0600*/  LDS.64 R16, [R3] ;  /* 0x0000000003107984 */ /* 0x000ea40000000a00 */
[----:B--2---:R-:W-:Y:S02]  /*0610*/  DFMA R16, R20, R16, R8 ;  /* 0x000000101410722b */ /* 0x004fe40000000008 */
[----:B------:R-:W3:Y:S04]  /*0620*/  LDS.64 R8, [R3+0x8] ;  /* 0x0000080003087984 */ /* 0x000ee80000000a00 */
[----:B------:R-:W2:Y:S02]  /*0630*/  LDG.E.64 R20, desc[UR10][R10.64+-0x38] ;  /* 0xffffc80a0a147981 */ /* 0x000ea4000c1e1b00 */
[----:B---3--:R-:W-:-:S02]  /*0640*/  DFMA R8, R14, R8, R16 ;  /* 0x000000080e08722b */ /* 0x008fc40000000010 */
[----:B------:R-:W4:Y:S04]  /*0650*/  LDS.64 R14, [R3+0x10] ;  /* 0x00001000030e7984 */ /* 0x000f280000000a00 */
[----:B------:R-:W3:Y:S02]  /*0660*/  LDG.E.64 R16, desc[UR10][R10.64+-0x20] ;  /* 0xffffe00a0a107981 */ /* 0x000ee4000c1e1b00 */
[----:B----4-:R-:W-:Y:S02]  /*0670*/  DFMA R14, R12, R14, R8 ;  /* 0x0000000e0c0e722b */ /* 0x010fe40000000008 */
[----:B------:R-:W5:Y:S04]  /*0680*/  LDS.64 R8, [R3+0x18] ;  /* 0x0000180003087984 */ /* 0x000f680000000a00 */
[----:B------:R-:W4:Y:S02]  /*0690*/  LDG.E.64 R12, desc[UR10][R10.64+-0x28] ;  /* 0xffffd80a0a0c7981 */ /* 0x000f24000c1e1b00 */
[----:B-----5:R-:W-:-:S02]  /*06a0*/  DFMA R18, R18, R8, R14 ;  /* 0x000000081212722b */ /* 0x020fc4000000000e */
[----:B------:R-:W5:Y:S04]  /*06b0*/  LDG.E.64 R8, desc[UR10][R10.64+-0x30] ;  /* 0xffffd00a0a087981 */ /* 0x000f68000c1e1b00 */
[----:B------:R-:W3:Y:S02]  /*06c0*/  LDS.64 R14, [R3+0x20] ;  /* 0x00002000030e7984 */ /* 0x000ee40000000a00 */
[----:B---3--:R-:W-:Y:S02]  /*06d0*/  DFMA R16, R16, R14, R18 ;  /* 0x0000000e1010722b */ /* 0x008fe40000000012 */
[----:B------:R-:W4:Y:S04]  /*06e0*/  LDS.64 R14, [R3+0x28] ;  /* 0x00002800030e7984 */ /* 0x000f280000000a00 */
[----:B------:R-:W3:Y:S02]  /*06f0*/  LDG.E.64 R18, desc[UR10][R10.64+-0x40] ;  /* 0xffffc00a0a127981 */ /* 0x000ee4000c1e1b00 */
[----:B----4-:R-:W-:-:S02]  /*0700*/  DFMA R14, R12, R14, R16 ;  /* 0x0000000e0c0e722b */ /* 0x010fc40000000010 */
[----:B------:R-:W5:Y:S04]  /*0710*/  LDS.64 R12, [R3+0x30] ;  /* 0x00003000030c7984 */ /* 0x000f680000000a00 */
[----:B------:R-:W-:Y:S02]  /*0720*/  LDS.64 R16, [R3+0x40] ;  /* 0x0000400003107984 */ /* 0x000fe40000000a00 */
[----:B-----5:R-:W-:Y:S02]  /*0730*/  DFMA R12, R8, R12, R14 ;  /* 0x0000000c080c722b */ /* 0x020fe4000000000e */
[----:B------:R-:W2:Y:S04]  /*0740*/  LDS.64 R8, [R3+0x38] ;  /* 0x0000380003087984 */ /* 0x000ea80000000a00 */
[----:B------:R-:W4:Y:S02]  /*0750*/  LDG.E.64 R14, desc[UR10][R10.64+-0x48] ;  /* 0xffffb80a0a0e7981 */ /* 0x000f24000c1e1b00 */
[----:B--2---:R-:W-:-:S02]  /*0760*/  DFMA R20, R20, R8, R12 ;  /* 0x000000081414722b */ /* 0x004fc4000000000c */
[----:B------:R-:W2:Y:S04]  /*0770*/  LDG.E.64 R12, desc[UR10][R10.64+-0x50] ;  /* 0xffffb00a0a0c7981 */ /* 0x000ea8000c1e1b00 */
[----:B------:R-:W5:Y:S02]  /*0780*/  LDG.E.64 R8, desc[UR10][R10.64+-0x58] ;  /* 0xffffa80a0a087981 */ /* 0x000f64000c1e1b00 */
[----:B---3--:R-:W-:Y:S02]  /*0790*/  DFMA R16, R18, R16, R20 ;  /* 0x000000101210722b */ /* 0x008fe40000000014 */
[----:B------:R-:W4:Y:S04]  /*07a0*/  LDS.64 R18, [R3+0x48] ;  /* 0x0000480003127984 */ /* 0x000f280000000a00 */
[----:B------:R-:W-:Y:S02]  /*07b0*/  LDS.64 R20, [R3+0x58] ;  /* 0x0000580003147984 */ /* 0x000fe40000000a00 */
[----:B----4-:R-:W-:-:S02]  /*07c0*/  DFMA R18, R14, R18, R16 ;  /* 0x000000120e12722b */ /* 0x010fc40000000010 */
[----:B------:R-:W2:Y:S04]  /*07d0*/  LDS.64 R16, [R3+0x50] ;  /* 0x0000500003107984 */ /* 0x000ea80000000a00 */
[----:B------:R-:W3:Y:S02]  /*07e0*/  LDG.E.64 R14, desc[UR10][R10.64+-0x60] ;  /* 0xffffa00a0a0e7981 */ /* 0x000ee4000c1e1b00 */
[----:B--2---:R-:W-:Y:S02]  /*07f0*/  DFMA R16, R12, R16, R18 ;  /* 0x000000100c10722b */ /* 0x004fe40000000012 */
[----:B------:R-:W2:Y:S04]  /*0800*/  LDG.E.64 R12, desc[UR10][R10.64+-0x68] ;  /* 0xffff980a0a0c7981 */ /* 0x000ea8000c1e1b00 */
[----:B------:R-:W3:Y:S02]  /*0810*/  LDS.64 R18, [R3+0x60] ;  /* 0x0000600003127984 */ /* 0x000ee40000000a00 */
[----:B-----5:R-:W-:-:S02]  /*0820*/  DFMA R20, R8, R20, R16 ;  /* 0x000000140814722b */ /* 0x020fc40000000010 */
[----:B------:R-:W4:Y:S04]  /*0830*/  LDG.E.64 R8, desc[UR10][R10.64+-0x70] ;  /* 0xffff900a0a087981 */ /* 0x000f28000c1e1b00 */
[----:B------:R-:W5:Y:S01]  /*0840*/  LDG.E.64 R16, desc[UR10][R10.64+-0x78] ;  /* 0xffff880a0a107981 */ /* 0x000f62000c1e1b00 */
[----:B------:R-:W-:-:S06]  /*0850*/  UIADD3 UR5, UPT, UPT, UR5, 0x10, URZ ;  /* 0x0000001005057890 */ /* 0x000fcc000fffe0ff */
[----:B------:R-:W-:Y:S01]  /*0860*/  ISETP.NE.AND P1, PT, R23, UR5, PT ;  /* 0x0000000517007c0c */ /* 0x000fe2000bf25270 */
[----:B---3--:R-:W-:Y:S01]  /*0870*/  DFMA R20, R14, R18, R20 ;  /* 0x000000120e14722b */ /* 0x008fe20000000014 */
[----:B------:R-:W2:Y:S04]  /*0880*/  LDS.64 R18, [R3+0x68] ;  /* 0x0000680003127984 */ /* 0x000ea80000000a00 */
[----:B------:R-:W4:Y:S03]  /*0890*/  LDS.64 R14, [R3+0x70] ;  /* 0x00007000030e7984 */ /* 0x000f260000000a00 */
[----:B--2---:R-:W-:Y:S01]  /*08a0*/  DFMA R12, R12, R18, R20 ;  /* 0x000000120c0c722b */ /* 0x004fe20000000014 */
[----:B------:R-:W5:Y:S07]  /*08b0*/  LDS.64 R18, [R3+0x78] ;  /* 0x0000780003127984 */ /* 0x000f6e0000000a00 */
[----:B----4-:R-:W-:-:S08]  /*08c0*/  DFMA R8, R8, R14, R12 ;  /* 0x0000000e0808722b */ /* 0x010fd0000000000c */
[----:B-----5:R-:W-:Y:S01]  /*08d0*/  DFMA R8, R16, R18, R8 ;  /* 0x000000121008722b */ /* 0x020fe20000000008 */
[----:B------:R-:W-:Y:S10]  /*08e0*/  @P1 BRA `(.L_x_9) ;  /* 0xfffffffc001c1947 */ /* 0x000ff4000383ffff */
[----:B------:R-:W-:-:S07]  /*08f0*/  MOV R3, R23 ;  /* 0x0000001700037202 */ /* 0x000fce0000000f00 */
.L_x_8:
[----:B------:R-:W-:-:S13]  /*0900*/  ISETP.NE.AND P1, PT, R7, RZ, PT ;  /* 0x000000ff0700720c */ /* 0x000fda0003f25270 */
[----:B------:R-:W-:Y:S05]  /*0910*/  @!P1 BRA `(.L_x_10) ;  /* 0x0000000400389947 */ /* 0x000fea0003800000 */
[----:B------:R-:W-:Y:S01]  /*0920*/  VIADD R10, R7, 0xffffffff ;  /* 0xffffffff070a7836 */ /* 0x000fe20000000000 */
[----:B------:R-:W-:-:S04]  /*0930*/  ISETP.NE.AND P2, PT, R22, RZ, PT ;  /* 0x000000ff1600720c */ /* 0x000fc80003f45270 */
[----:B------:R-:W-:-:S13]  /*0940*/  ISETP.GE.U32.AND P1, PT, R10, 0x7, PT ;  /* 0x000000070a00780c */ /* 0x000fda0003f26070 */
[----:B------:R-:W-:Y:S05]  /*0950*/  @!P1 BRA `(.L_x_11) ;  /* 0x00000000007c9947 */ /* 0x000fea0003800000 */
[----:B------:R-:W0:Y:S01]  /*0960*/  LDC.64 R10, c[0x0][0x388] ;  /* 0x0000e200ff0a7b82 */ /* 0x000e220000000a00 */
[----:B------:R-:W-:-:S05]  /*0970*/  LOP3.LUT R12, RZ, R3, RZ, 0x33, !PT ;  /* 0x00000003ff0c7212 */ /* 0x000fca00078e33ff */
[----:B------:R-:W-:-:S04]  /*0980*/  IMAD.IADD R13, R27, 0x1, R12 ;  /* 0x000000011b0d7824 */ /* 0x000fc800078e020c */
[----:B0-----:R-:W-:-:S05]  /*0990*/  IMAD.WIDE R10, R13, 0x8, R10 ;  /* 0x000000080d0a7825 */ /* 0x001fca00078e020a */
[----:B------:R-:W2:Y:S04]  /*09a0*/  LDG.E.64 R12, desc[UR10][R10.64] ;  /* 0x0000000a0a0c7981 */ /* 0x000ea8000c1e1b00 */
[----:B------:R-:W3:Y:S04]  /*09b0*/  LDG.E.64 R14, desc[UR10][R10.64+-0x8] ;  /* 0xfffff80a0a0e7981 */ /* 0x000ee8000c1e1b00 */
[----:B------:R-:W4:Y:S04]  /*09c0*/  LDG.E.64 R16, desc[UR10][R10.64+-0x10] ;  /* 0xfffff00a0a107981 */ /* 0x000f28000c1e1b00 */
[----:B------:R-:W5:Y:S01]  /*09d0*/  LDG.E.64 R18, desc[UR10][R10.64+-0x18] ;  /* 0xffffe80a0a127981 */ /* 0x000f62000c1e1b00 */
[----:B------:R-:W-:-:S05]  /*09e0*/  IADD3 R29, PT, PT, R3, R0, RZ ;  /* 0x00000000031d7210 */ /* 0x000fca0007ffe0ff */
[----:B------:R-:W-:-:S05]  /*09f0*/  IMAD R29, R29, 0x8, R28 ;  /* 0x000000081d1d7824 */ /* 0x000fca00078e021c */
[----:B------:R-:W2:Y:S02]  /*0a00*/  LDS.64 R20, [R29] ;  /* 0x000000001d147984 */ /* 0x000ea40000000a00 */
[----:B--2---:R-:W-:Y:S02]  /*0a10*/  DFMA R12, R12, R20, R8 ;  /* 0x000000140c0c722b */ /* 0x004fe40000000008 */
[----:B------:R-:W3:Y:S04]  /*0a20*/  LDS.64 R8, [R29+0x8] ;  /* 0x000008001d087984 */ /* 0x000ee80000000a00 */
[----:B------:R-:W-:Y:S02]  /*0a30*/  LDS.64 R20, [R29+0x20] ;  /* 0x000020001d147984 */ /* 0x000fe40000000a00 */
[----:B---3--:R-:W-:-:S02]  /*0a40*/  DFMA R12, R14, R8, R12 ;  /* 0x000000080e0c722b */ /* 0x008fc4000000000c */
[----:B------:R-:W4:Y:S04]  /*0a50*/  LDS.64 R8, [R29+0x10] ;  /* 0x000010001d087984 */ /* 0x000f280000000a00 */
[----:B------:R-:W2:Y:S02]  /*0a60*/  LDG.E.64 R14, desc[UR10][R10.64+-0x28] ;  /* 0xffffd80a0a0e7981 */ /* 0x000ea4000c1e1b00 */
[----:B----4-:R-:W-:Y:S02]  /*0a70*/  DFMA R16, R16, R8, R12 ;  /* 0x000000081010722b */ /* 0x010fe4000000000c */
[----:B------:R-:W3:Y:S04]  /*0a80*/  LDG.E.64 R8, desc[UR10][R10.64+-0x20] ;  /* 0xffffe00a0a087981 */ /* 0x000ee8000c1e1b00 */
[----:B------:R-:W5:Y:S02]  /*0a90*/  LDS.64 R12, [R29+0x18] ;  /* 0x000018001d0c7984 */ /* 0x000f640000000a00 */
[----:B-----5:R-:W-:-:S02]  /*0aa0*/  DFMA R18, R18, R12, R16 ;  /* 0x0000000c1212722b */ /* 0x020fc40000000010 */
[----:B------:R-:W4:Y:S04]  /*0ab0*/  LDG.E.64 R12, desc[UR10][R10.64+-0x30] ;  /* 0xffffd00a0a0c7981 */ /* 0x000f28000c1e1b00 */
[----:B------:R-:W5:Y:S01]  /*0ac0*/  LDG.E.64 R16, desc[UR10][R10.64+-0x38] ;  /* 0xffffc80a0a107981 */ /* 0x000f62000c1e1b00 */
[----:B------:R-:W-:Y:S01]  /*0ad0*/  VIADD R3, R3, 0x8 ;  /* 0x0000000803037836 */ /* 0x000fe20000000000 */
[----:B---3--:R-:W-:Y:S02]  /*0ae0*/  DFMA R18, R8, R20, R18 ;  /* 0x000000140812722b */ /* 0x008fe40000000012 */
[----:B------:R-:W2:Y:S06]  /*0af0*/  LDS.64 R8, [R29+0x28] ;  /* 0x000028001d087984 */ /* 0x000eac0000000a00 */
[----:B--2---:R-:W-:Y:S01]  /*0b00*/  DFMA R14, R14, R8, R18 ;  /* 0x000000080e0e722b */ /* 0x004fe20000000012 */
[----:B------:R-:W4:Y:S04]  /*0b10*/  LDS.64 R8, [R29+0x30] ;  /* 0x000030001d087984 */ /* 0x000f280000000a00 */
[----:B------:R-:W5:Y:S03]  /*0b20*/  LDS.64 R18, [R29+0x38] ;  /* 0x000038001d127984 */ /* 0x000f660000000a00 */
[----:B----4-:R-:W-:-:S08]  /*0b30*/  DFMA R8, R12, R8, R14 ;  /* 0x000000080c08722b */ /* 0x010fd0000000000e */
[----:B-----5:R-:W-:-:S11]  /*0b40*/  DFMA R8, R16, R18, R8 ;  /* 0x000000121008722b */ /* 0x020fd60000000008 */
.L_x_11:
[----:B------:R-:W-:Y:S05]  /*0b50*/  @!P2 BRA `(.L_x_10) ;  /* 0x0000000000a8a947 */ /* 0x000fea0003800000 */
[----:B------:R-:W-:Y:S02]  /*0b60*/  IADD3 R10, PT, PT, R22, -0x1, RZ ;  /* 0xffffffff160a7810 */ /* 0x000fe40007ffe0ff */
[----:B------:R-:W-:Y:S02]  /*0b70*/  ISETP.NE.AND P2, PT, R24, RZ, PT ;  /* 0x000000ff1800720c */ /* 0x000fe40003f45270 */
        /* <DEDUP_REMOVED lines=10> */
[----:B------:R-:W-:-:S02]  /*0c20*/  IMAD.IADD R17, R3, 0x1, R0 ;  /* 0x0000000103117824 */ /* 0x000fc400078e0200 */
[----:B------:R-:W-:-:S03]  /*0c30*/  VIADD R3, R3, 0x4 ;  /* 0x0000000403037836 */ /* 0x000fc60000000000 */
[----:B------:R-:W-:-:S05]  /*0c40*/  LEA R20, R17, R28, 0x3 ;  /* 0x0000001c11147211 */ /* 0x000fca00078e18ff */
[----:B------:R-:W2:Y:S02]  /*0c50*/  LDS.64 R16, [R20] ;  /* 0x0000000014107984 */ /* 0x000ea40000000a00 */
[----:B--2---:R-:W-:Y:S02]  /*0c60*/  DFMA R16, R18, R16, R8 ;  /* 0x000000101210722b */ /* 0x004fe40000000008 */
[----:B------:R-:W3:Y:S06]  /*0c70*/  LDS.64 R8, [R20+0x8] ;  /* 0x0000080014087984 */ /* 0x000eec0000000a00 */
[----:B---3--:R-:W-:Y:S01]  /*0c80*/  DFMA R14, R14, R8, R16 ;  /* 0x000000080e0e722b */ /* 0x008fe20000000010 */
[----:B------:R-:W4:Y:S04]  /*0c90*/  LDS.64 R8, [R20+0x10] ;  /* 0x0000100014087984 */ /* 0x000f280000000a00 */
[----:B------:R-:W5:Y:S03]  /*0ca0*/  LDS.64 R16, [R20+0x18] ;  /* 0x0000180014107984 */ /* 0x000f660000000a00 */
[----:B----4-:R-:W-:-:S08]  /*0cb0*/  DFMA R8, R12, R8, R14 ;  /* 0x000000080c08722b */ /* 0x010fd0000000000e */
[----:B-----5:R-:W-:-:S11]  /*0cc0*/  DFMA R8, R10, R16, R8 ;  /* 0x000000100a08722b */ /* 0x020fd60000000008 */
.L_x_12:
[----:B------:R-:W-:Y:S05]  /*0cd0*/  @!P2 BRA `(.L_x_10) ;  /* 0x000000000048a947 */ /* 0x000fea0003800000 */
[----:B------:R-:W0:Y:S01]  /*0ce0*/  LDC.64 R10, c[0x0][0x388] ;  /* 0x0000e200ff0a7b82 */ /* 0x000e220000000a00 */
[----:B------:R-:W-:-:S05]  /*0cf0*/  LOP3.LUT R12, RZ, R3, RZ, 0x33, !PT ;  /* 0x00000003ff0c7212 */ /* 0x000fca00078e33ff */
[----:B------:R-:W-:-:S04]  /*0d00*/  IMAD.IADD R27, R27, 0x1, R12 ;  /* 0x000000011b1b7824 */ /* 0x000fc800078e020c */
[----:B0-----:R-:W-:-:S05]  /*0d10*/  IMAD.WIDE R10, R27, 0x8, R10 ;  /* 0x000000081b0a7825 */ /* 0x001fca00078e020a */
[----:B------:R-:W2:Y:S01]  /*0d20*/  LDG.E.64 R12, desc[UR10][R10.64] ;  /* 0x0000000a0a0c7981 */ /* 0x000ea2000c1e1b00 */
[----:B------:R-:W-:Y:S02]  /*0d30*/  IADD3 R3, PT, PT, R0, R3, RZ ;  /* 0x0000000300037210 */ /* 0x000fe40007ffe0ff */
[----:B------:R-:W-:-:S03]  /*0d40*/  ISETP.NE.AND P1, PT, R24, 0x1, PT ;  /* 0x000000011800780c */ /* 0x000fc60003f25270 */
[----:B------:R-:W-:-:S05]  /*0d50*/  IMAD R3, R3, 0x8, R28 ;  /* 0x0000000803037824 */ /* 0x000fca00078e021c */
[----:B------:R-:W2:Y:S02]  /*0d60*/  LDS.64 R14, [R3] ;  /* 0x00000000030e7984 */ /* 0x000ea40000000a00 */
[----:B--2---:R-:W-:-:S03]  /*0d70*/  DFMA R8, R12, R14, R8 ;  /* 0x0000000e0c08722b */ /* 0x004fc60000000008 */
[----:B------:R-:W-:Y:S08]  /*0d80*/  @!P1 BRA `(.L_x_10) ;  /* 0x00000000001c9947 */ /* 0x000ff00003800000 */
[----:B------:R-:W-:Y:S01]  /*0d90*/  ISETP.NE.AND P1, PT, R24, 0x2, PT ;  /* 0x000000021800780c */ /* 0x000fe20003f25270 */
[----:B------:R-:W2:Y:S04]  /*0da0*/  LDG.E.64 R12, desc[UR10][R10.64+-0x8] ;  /* 0xfffff80a0a0c7981 */ /* 0x000ea8000c1e1b00 */
[----:B------:R-:W2:Y:S08]  /*0db0*/  LDS.64 R18, [R3+0x8] ;  /* 0x0000080003127984 */ /* 0x000eb00000000a00 */
[----:B------:R-:W3:Y:S04]  /*0dc0*/  @P1 LDG.E.64 R16, desc[UR10][R10.64+-0x10] ;  /* 0xfffff00a0a101981 */ /* 0x000ee8000c1e1b00 */
[----:B------:R-:W3:Y:S01]  /*0dd0*/  @P1 LDS.64 R14, [R3+0x10] ;  /* 0x00001000030e1984 */ /* 0x000ee20000000a00 */
[----:B--2---:R-:W-:-:S08]  /*0de0*/  DFMA R8, R12, R18, R8 ;  /* 0x000000120c08722b */ /* 0x004fd00000000008 */
[----:B---3--:R-:W-:-:S11]  /*0df0*/  @P1 DFMA R8, R16, R14, R8 ;  /* 0x0000000e1008122b */ /* 0x008fd60000000008 */
.L_x_10:
[----:B------:R-:W-:Y:S05]  /*0e00*/  @P0 BRA `(.L_x_13) ;  /* 0xfffffff400a40947 */ /* 0x000fea000383ffff */
.L_x_7:
[----:B------:R-:W0:Y:S01]  /*0e10*/  LDCU UR4, c[0x0][0x398] ;  /* 0x00007300ff0477ac */ /* 0x000e220008000800 */
[----:B------:R-:W-:Y:S01]  /*0e20*/  VIADD R5, R5, 0x1 ;  /* 0x0000000105057836 */ /* 0x000fe20000000000 */
[----:B------:R-:W-:Y:S04]  /*0e30*/  BAR.SYNC.DEFER_BLOCKING 0x0 ;  /* 0x0000000000007b1d */ /* 0x000fe80000010000 */
[----:B0-----:R-:W-:-:S13]  /*0e40*/  ISETP.NE.AND P0, PT, R5, UR4, PT ;  /* 0x0000000405007c0c */ /* 0x001fda000bf05270 */
[----:B------:R-:W-:Y:S05]  /*0e50*/  @P0 BRA `(.L_x_14) ;  /* 0xfffffff000c40947 */ /* 0x000fea000383ffff */
.L_x_0:
[----:B------:R-:W4:Y:S01]  /*0e60*/  S2R R3, SR_CTAID.Y ;  /* 0x0000000000037919 */ /* 0x000f220000002600 */
[----:B------:R-:W2:Y:S01]  /*0e70*/  LDC R11, c[0x0][0x39c] ;  /* 0x0000e700ff0b7b82 */ /* 0x000ea20000000800 */
[----:B------:R-:W0:Y:S01]  /*0e80*/  LDCU UR4, c[0x0][0x3a0] ;  /* 0x00007400ff0477ac */ /* 0x000e220008000800 */
[----:B------:R-:W1:Y:S06]  /*0e90*/  S2R R7, SR_CTAID.X ;  /* 0x0000000000077919 */ /* 0x000e6c0000002500 */
[----:B------:R-:W3:Y:S01]  /*0ea0*/  LDC.64 R4, c[0x0][0x390] ;  /* 0x0000e400ff047b82 */ /* 0x000ee20000000a00 */
[----:B----4-:R-:W-:Y:S01]  /*0eb0*/  LEA R2, R3, R2, 0x4 ;  /* 0x0000000203027211 */ /* 0x010fe200078e20ff */
[----:B-1----:R-:W-:-:S04]  /*0ec0*/  IMAD R3, R7, 0x10, R0 ;  /* 0x0000001007037824 */ /* 0x002fc800078e0200 */
[----:B--2---:R-:W-:-:S04]  /*0ed0*/  IMAD R2, R11, UR9, R2 ;  /* 0x000000090b027c24 */ /* 0x004fc8000f8e0202 */
[----:B0-----:R-:W-:-:S04]  /*0ee0*/  IMAD R3, R2, UR4, R3 ;  /* 0x0000000402037c24 */ /* 0x001fc8000f8e0203 */
[----:B---3--:R-:W-:-:S05]  /*0ef0*/  IMAD.WIDE R2, R3, 0x8, R4 ;  /* 0x0000000803027825 */ /* 0x008fca00078e0204 */
[----:B------:R-:W-:Y:S01]  /*0f00*/  STG.E.64 desc[UR10][R2.64], R8 ;  /* 0x0000000802007986 */ /* 0x000fe2000c101b0a */
[----:B------:R-:W-:Y:S05]  /*0f10*/  EXIT ;  /* 0x000000000000794d */ /* 0x000fea0003800000 */
.L_x_15:
[----:B------:R-:W-:-:S00]  /*0f20*/  BRA `(.L_x_15) ;  /* 0xfffffffc00fc7947 */ /* 0x000fc0000383ffff */
[----:B------:R-:W-:-:S00]  /*0f30*/  NOP ;  /* 0x0000000000007918 */ /* 0x000fc00000000000 */
        /* <DEDUP_REMOVED lines=12> */
.L_x_16:


//--------------------- .nv.shared._Z17conv_tiled_kernelPdS_S_iiiiii --------------------------
	.section	.nv.shared._Z17conv_tiled_kernelPdS_S_iiiiii,"aw",@nobits
	.sectionflags	@""
	.align	8
.nv.shared._Z17conv_tiled_kernelPdS_S_iiiiii:
	.zero		8800


//--------------------- .nv.shared.reserved.0     --------------------------
	.section	.nv.shared.reserved.0,"aw",@nobits
	.weak		__nv_reservedSMEM_offset_0_alias
	.size		__nv_reservedSMEM_offset_0_alias, 0, 64
	.other		__nv_reservedSMEM_offset_0_alias,@"STO_CUDA_RESERVED_SHARED STV_DEFAULT"
__nv_reservedSMEM_offset_0_alias:
	.zero		0
	.zero		64


//--------------------- .nv.constant0._Z17conv_tiled_kernelPdS_S_iiiiii --------------------------
	.section	.nv.constant0._Z17conv_tiled_kernelPdS_S_iiiiii,"a",@progbits
	.sectionflags	@""
	.align	4
.nv.constant0._Z17conv_tiled_kernelPdS_S_iiiiii:
	.zero		944


//--------------------- SYMBOLS --------------------------

	.type		.nv.reservedSmem.offset0,@object
	.size		.nv.reservedSmem.offset0,0x4
	.type		.nv.reservedSmem.cap,@object
	.size		.nv.reservedSmem.cap,0x4
